	.headerflags	@"EF_CUDA_TEXMODE_UNIFIED EF_CUDA_64BIT_ADDRESS EF_CUDA_ACCELERATORS EF_CUDA_SM90 EF_CUDA_VIRTUAL_SM(EF_CUDA_SM90)"
	.elftype	@"ET_EXEC"


//--------------------- .nv.info                  --------------------------
	.section	.nv.info,"",@"SHT_CUDA_INFO"
	.align	4


	//----- nvinfo : EIATTR_REGCOUNT
	.align		4
        /*0000*/ 	.byte	0x04, 0x2f
        /*0002*/ 	.short	(.L_1 - .L_0)
	.align		4
.L_0:
        /*0004*/ 	.word	index@(triton_poi_fused_max_pool2d_with_indices_13)
        /*0008*/ 	.word	0x0000001c


	//----- nvinfo : EIATTR_MIN_STACK_SIZE
	.align		4
.L_1:
        /*000c*/ 	.byte	0x04, 0x12
        /*000e*/ 	.short	(.L_3 - .L_2)
	.align		4
.L_2:
        /*0010*/ 	.word	index@(triton_poi_fused_max_pool2d_with_indices_13)
        /*0014*/ 	.word	0x00000000


	//----- nvinfo : EIATTR_FRAME_SIZE
	.align		4
.L_3:
        /*0018*/ 	.byte	0x04, 0x11
        /*001a*/ 	.short	(.L_5 - .L_4)
	.align		4
.L_4:
        /*001c*/ 	.word	index@(triton_poi_fused_max_pool2d_with_indices_13)
        /*0020*/ 	.word	0x00000000


	//----- nvinfo : EIATTR_MIN_STACK_SIZE
	.align		4
.L_5:
        /*0024*/ 	.byte	0x04, 0x12
        /*0026*/ 	.short	(.L_7 - .L_6)
	.align		4
.L_6:
        /*0028*/ 	.word	index@(triton_poi_fused_max_pool2d_with_indices_13)
        /*002c*/ 	.word	0x00000000
.L_7:


//--------------------- .nv.info.triton_poi_fused_max_pool2d_with_indices_13 --------------------------
	.section	.nv.info.triton_poi_fused_max_pool2d_with_indices_13,"",@"SHT_CUDA_INFO"
	.sectionflags	@""
	.align	4


	//----- nvinfo : EIATTR_CUDA_API_VERSION
	.align		4
        /*0000*/ 	.byte	0x04, 0x37
        /*0002*/ 	.short	(.L_9 - .L_8)
.L_8:
        /*0004*/ 	.word	0x0000007c


	//----- nvinfo : EIATTR_KPARAM_INFO
	.align		4
.L_9:
        /*0008*/ 	.byte	0x04, 0x17
        /*000a*/ 	.short	(.L_11 - .L_10)
.L_10:
        /*000c*/ 	.word	0x00000000
        /*0010*/ 	.short	0x0003
        /*0012*/ 	.short	0x0018
        /*0014*/ 	.byte	0x00, 0xf0, 0x11, 0x00


	//----- nvinfo : EIATTR_KPARAM_INFO
	.align		4
.L_11:
        /*0018*/ 	.byte	0x04, 0x17
        /*001a*/ 	.short	(.L_13 - .L_12)
.L_12:
        /*001c*/ 	.word	0x00000000
        /*0020*/ 	.short	0x0002
        /*0022*/ 	.short	0x0010
        /*0024*/ 	.byte	0x00, 0xf4, 0x21, 0x00


	//----- nvinfo : EIATTR_KPARAM_INFO
	.align		4
.L_13:
        /*0028*/ 	.byte	0x04, 0x17
        /*002a*/ 	.short	(.L_15 - .L_14)
.L_14:
        /*002c*/ 	.word	0x00000000
        /*0030*/ 	.short	0x0001
        /*0032*/ 	.short	0x0008
        /*0034*/ 	.byte	0x00, 0xf4, 0x21, 0x00


	//----- nvinfo : EIATTR_KPARAM_INFO
	.align		4
.L_15:
        /*0038*/ 	.byte	0x04, 0x17
        /*003a*/ 	.short	(.L_17 - .L_16)
.L_16:
        /*003c*/ 	.word	0x00000000
        /*0040*/ 	.short	0x0000
        /*0042*/ 	.short	0x0000
        /*0044*/ 	.byte	0x00, 0xf4, 0x21, 0x00


	//----- nvinfo : EIATTR_SPARSE_MMA_MASK
	.align		4
.L_17:
        /*0048*/ 	.byte	0x03, 0x50
        /*004a*/ 	.short	0x0000


	//----- nvinfo : EIATTR_MAXREG_COUNT
	.align		4
        /*004c*/ 	.byte	0x03, 0x1b
        /*004e*/ 	.short	0x00ff


	//----- nvinfo : EIATTR_EXIT_INSTR_OFFSETS
	.align		4
        /*0050*/ 	.byte	0x04, 0x1c
        /*0052*/ 	.short	(.L_19 - .L_18)


	//   ....[0]....
.L_18:
        /*0054*/ 	.word	0x00000d40


	//----- nvinfo : EIATTR_REQNTID
	.align		4
.L_19:
        /*0058*/ 	.byte	0x04, 0x10
        /*005a*/ 	.short	(.L_21 - .L_20)
.L_20:
        /*005c*/ 	.word	0x00000080
        /*0060*/ 	.word	0x00000001
        /*0064*/ 	.word	0x00000001


	//----- nvinfo : EIATTR_CBANK_PARAM_SIZE
	.align		4
.L_21:
        /*0068*/ 	.byte	0x03, 0x19
        /*006a*/ 	.short	0x001c


	//----- nvinfo : EIATTR_PARAM_CBANK
	.align		4
        /*006c*/ 	.byte	0x04, 0x0a
        /*006e*/ 	.short	(.L_23 - .L_22)
	.align		4
.L_22:
        /*0070*/ 	.word	index@(.nv.constant0.triton_poi_fused_max_pool2d_with_indices_13)
        /*0074*/ 	.short	0x0210
        /*0076*/ 	.short	0x001c


	//----- nvinfo : EIATTR_SW_WAR
	.align		4
.L_23:
        /*0078*/ 	.byte	0x04, 0x36
        /*007a*/ 	.short	(.L_25 - .L_24)
.L_24:
        /*007c*/ 	.word	0x00000008
.L_25:


//--------------------- .nv.callgraph             --------------------------
	.section	.nv.callgraph,"",@"SHT_CUDA_CALLGRAPH"
	.align	4
	.sectionentsize	8
	.align		4
        /*0000*/ 	.word	0x00000000
	.align		4
        /*0004*/ 	.word	0xffffffff
	.align		4
        /*0008*/ 	.word	0x00000000
	.align		4
        /*000c*/ 	.word	0xfffffffe
	.align		4
        /*0010*/ 	.word	0x00000000
	.align		4
        /*0014*/ 	.word	0xfffffffd
	.align		4
        /*0018*/ 	.word	0x00000000
	.align		4
        /*001c*/ 	.word	0xfffffffc


//--------------------- .text.triton_poi_fused_max_pool2d_with_indices_13 --------------------------
	.section	.text.triton_poi_fused_max_pool2d_with_indices_13,"ax",@progbits
	.align	128
        .global         triton_poi_fused_max_pool2d_with_indices_13
        .type           triton_poi_fused_max_pool2d_with_indices_13,@function
        .size           triton_poi_fused_max_pool2d_with_indices_13,(.L_x_1 - triton_poi_fused_max_pool2d_with_indices_13)
        .other          triton_poi_fused_max_pool2d_with_indices_13,@"STO_CUDA_ENTRY STV_DEFAULT"
triton_poi_fused_max_pool2d_with_indices_13:
.text.triton_poi_fused_max_pool2d_with_indices_13:
[----:B------:R-:W-:Y:S01]  /*0000*/  LDC R1, c[0x0][0x28] ;  /* 0x00000a00ff017b82 */ /* 0x000fe20000000800 */
[----:B------:R-:W1:Y:S01]  /*0010*/  S2R R0, SR_TID.X ;  /* 0x0000000000007919 */ /* 0x000e620000002100 */
[----:B------:R-:W-:Y:S01]  /*0020*/  CS2R R14, SRZ ;  /* 0x00000000000e7805 */ /* 0x000fe2000001ff00 */
[----:B------:R-:W-:Y:S01]  /*0030*/  ULDC.64 UR4, c[0x0][0x208] ;  /* 0x0000820000047ab9 */ /* 0x000fe20000000a00 */
[----:B------:R-:W-:Y:S01]  /*0040*/  CS2R R16, SRZ ;  /* 0x0000000000107805 */ /* 0x000fe2000001ff00 */
[----:B------:R-:W2:Y:S01]  /*0050*/  S2R R7, SR_CTAID.X ;  /* 0x0000000000077919 */ /* 0x000ea20000002500 */
[----:B------:R-:W-:Y:S01]  /*0060*/  IMAD.MOV.U32 R21, RZ, RZ, RZ ;  /* 0x000000ffff157224 */ /* 0x000fe200078e00ff */
[----:B------:R-:W-:Y:S01]  /*0070*/  ULDC.64 UR6, c[0x0][0x220] ;  /* 0x0000880000067ab9 */ /* 0x000fe20000000a00 */
[----:B-1----:R-:W-:Y:S01]  /*0080*/  IMAD.SHL.U32 R0, R0, 0x2, RZ ;  /* 0x0000000200007824 */ /* 0x002fe200078e00ff */
[----:B--2---:R-:W-:-:S04]  /*0090*/  SHF.R.S32.HI R9, RZ, 0x17, R7 ;  /* 0x00000017ff097819 */ /* 0x004fc80000011407 */
[----:B------:R-:W-:Y:S02]  /*00a0*/  LOP3.LUT R0, R0, 0xfe, RZ, 0xc0, !PT ;  /* 0x000000fe00007812 */ /* 0x000fe400078ec0ff */
[----:B------:R-:W-:-:S03]  /*00b0*/  SGXT R9, R9, 0x1 ;  /* 0x000000010909781a */ /* 0x000fc60000000200 */
[----:B------:R-:W-:-:S04]  /*00c0*/  IMAD R0, R7, 0x100, R0 ;  /* 0x0000010007007824 */ /* 0x000fc800078e0200 */
[----:B------:R-:W-:Y:S01]  /*00d0*/  VIADD R8, R0, 0x1 ;  /* 0x0000000100087836 */ /* 0x000fe20000000000 */
[----:B------:R-:W-:-:S04]  /*00e0*/  SHF.R.S32.HI R3, RZ, 0x1f, R0 ;  /* 0x0000001fff037819 */ /* 0x000fc80000011400 */
[----:B------:R-:W-:Y:S02]  /*00f0*/  LEA.HI R4, R3, R0, RZ, 0x4 ;  /* 0x0000000003047211 */ /* 0x000fe400078f20ff */
[----:B------:R-:W1:Y:S01]  /*0100*/  LDC.64 R2, c[0x0][0x210] ;  /* 0x00008400ff027b82 */ /* 0x000e620000000a00 */
[----:B------:R-:W-:Y:S02]  /*0110*/  LEA.HI R10, R9, R8, RZ, 0x4 ;  /* 0x00000008090a7211 */ /* 0x000fe400078f20ff */
[----:B------:R-:W-:Y:S02]  /*0120*/  SHF.R.S32.HI R5, RZ, 0x4, R4 ;  /* 0x00000004ff057819 */ /* 0x000fe40000011404 */
[----:B------:R-:W-:Y:S02]  /*0130*/  LOP3.LUT R7, R4, 0xfffffff0, RZ, 0xc0, !PT ;  /* 0xfffffff004077812 */ /* 0x000fe400078ec0ff */
[----:B------:R-:W-:-:S04]  /*0140*/  LEA.HI R6, R5, R5, RZ, 0x4 ;  /* 0x0000000505067211 */ /* 0x000fc800078f20ff */
[----:B------:R-:W-:Y:S01]  /*0150*/  LOP3.LUT R4, R6, 0xfffffff0, RZ, 0xc0, !PT ;  /* 0xfffffff006047812 */ /* 0x000fe200078ec0ff */
[----:B------:R-:W-:Y:S01]  /*0160*/  IMAD.IADD R6, R0, 0x1, -R7 ;  /* 0x0000000100067824 */ /* 0x000fe200078e0a07 */
[----:B------:R-:W-:-:S03]  /*0170*/  LOP3.LUT R7, R10, 0xfffffff0, RZ, 0xc0, !PT ;  /* 0xfffffff00a077812 */ /* 0x000fc600078ec0ff */
[C---:B------:R-:W-:Y:S02]  /*0180*/  IMAD.IADD R9, R5.reuse, 0x1, -R4 ;  /* 0x0000000105097824 */ /* 0x040fe400078e0a04 */
[----:B------:R-:W-:Y:S02]  /*0190*/  IMAD.IADD R8, R8, 0x1, -R7 ;  /* 0x0000000108087824 */ /* 0x000fe400078e0a07 */
[----:B------:R-:W-:Y:S01]  /*01a0*/  IMAD.SHL.U32 R5, R5, 0x40, RZ ;  /* 0x0000004005057824 */ /* 0x000fe200078e00ff */
[----:B------:R-:W-:-:S03]  /*01b0*/  LOP3.LUT R4, R9, R6, RZ, 0xfc, !PT ;  /* 0x0000000609047212 */ /* 0x000fc600078efcff */
[--C-:B------:R-:W-:Y:S01]  /*01c0*/  IMAD R7, R6, 0x2, R5.reuse ;  /* 0x0000000206077824 */ /* 0x100fe200078e0205 */
[----:B------:R-:W-:Y:S01]  /*01d0*/  ISETP.GT.AND P5, PT, R4, -0x1, PT ;  /* 0xffffffff0400780c */ /* 0x000fe20003fa4270 */
[----:B------:R-:W-:Y:S01]  /*01e0*/  IMAD R5, R8, 0x2, R5 ;  /* 0x0000000208057824 */ /* 0x000fe200078e0205 */
[----:B------:R-:W-:Y:S01]  /*01f0*/  LOP3.LUT R4, R9, R8, RZ, 0xfc, !PT ;  /* 0x0000000809047212 */ /* 0x000fe200078efcff */
[----:B-1----:R-:W-:-:S03]  /*0200*/  IMAD.WIDE R10, R7, 0x4, R2 ;  /* 0x00000004070a7825 */ /* 0x002fc600078e0202 */
[----:B------:R-:W-:Y:S01]  /*0210*/  ISETP.GT.AND P2, PT, R4, -0x1, PT ;  /* 0xffffffff0400780c */ /* 0x000fe20003f44270 */
[----:B------:R-:W-:Y:S02]  /*0220*/  IMAD.MOV.U32 R4, RZ, RZ, RZ ;  /* 0x000000ffff047224 */ /* 0x000fe400078e00ff */
[----:B------:R-:W-:Y:S01]  /*0230*/  IMAD.WIDE R12, R5, 0x4, R2 ;  /* 0x00000004050c7825 */ /* 0x000fe200078e0202 */
[----:B------:R-:W-:-:S03]  /*0240*/  ISETP.GT.AND P0, PT, R9, -0x1, PT ;  /* 0xffffffff0900780c */ /* 0x000fc60003f04270 */
[----:B------:R-:W2:Y:S04]  /*0250*/  @P5 LDG.E.EL R4, desc[UR4][R10.64] ;  /* 0x000000040a045981 */ /* 0x000ea8000c2e1900 */
[----:B------:R-:W3:Y:S01]  /*0260*/  @P5 LDG.E.EL R15, desc[UR4][R10.64+0x4] ;  /* 0x000004040a0f5981 */ /* 0x000ee2000c2e1900 */
[----:B------:R-:W-:-:S03]  /*0270*/  ISETP.LT.U32.AND P1, PT, R6, 0x10, P0 ;  /* 0x000000100600780c */ /* 0x000fc60000721070 */
[----:B------:R-:W4:Y:S04]  /*0280*/  @P2 LDG.E.EL R14, desc[UR4][R12.64] ;  /* 0x000000040c0e2981 */ /* 0x000f28000c2e1900 */
[----:B------:R-:W5:Y:S06]  /*0290*/  @P2 LDG.E.EL R16, desc[UR4][R12.64+0x4] ;  /* 0x000004040c102981 */ /* 0x000f6c000c2e1900 */
[----:B------:R-:W5:Y:S01]  /*02a0*/  @P1 LDG.E.EL R17, desc[UR4][R10.64+0x8] ;  /* 0x000008040a111981 */ /* 0x000f62000c2e1900 */
[----:B--2---:R-:W-:-:S02]  /*02b0*/  SEL R19, R4, 0xff800000, P5 ;  /* 0xff80000004137807 */ /* 0x004fc40002800000 */
[----:B---3--:R-:W-:-:S04]  /*02c0*/  SEL R4, R15, 0xff800000, P5 ;  /* 0xff8000000f047807 */ /* 0x008fc80002800000 */
[----:B------:R-:W-:Y:S02]  /*02d0*/  FSETP.GT.AND P6, PT, R4, R19, PT ;  /* 0x000000130400720b */ /* 0x000fe40003fc4000 */
[----:B----4-:R-:W-:Y:S02]  /*02e0*/  SEL R14, R14, 0xff800000, P2 ;  /* 0xff8000000e0e7807 */ /* 0x010fe40001000000 */
[----:B-----5:R-:W-:Y:S02]  /*02f0*/  SEL R15, R16, 0xff800000, P2 ;  /* 0xff800000100f7807 */ /* 0x020fe40001000000 */
[----:B------:R-:W-:Y:S02]  /*0300*/  FSETP.NAN.AND P3, PT, R4, R4, PT ;  /* 0x000000040400720b */ /* 0x000fe40003f68000 */
[----:B------:R-:W-:Y:S02]  /*0310*/  FSETP.GT.AND P4, PT, R15, R14, PT ;  /* 0x0000000e0f00720b */ /* 0x000fe40003f84000 */
[----:B------:R-:W-:-:S02]  /*0320*/  SEL R17, R17, 0xff800000, P1 ;  /* 0xff80000011117807 */ /* 0x000fc40000800000 */
[----:B------:R-:W-:Y:S02]  /*0330*/  P2R R16, PR, RZ, 0x40 ;  /* 0x00000040ff107803 */ /* 0x000fe40000000000 */
[----:B------:R-:W-:Y:S01]  /*0340*/  @!P6 SEL R4, R4, R19, P3 ;  /* 0x000000130404e207 */ /* 0x000fe20001800000 */
[----:B------:R-:W-:Y:S01]  /*0350*/  VIADD R19, R5, 0x2 ;  /* 0x0000000205137836 */ /* 0x000fe20000000000 */
[----:B------:R-:W-:Y:S02]  /*0360*/  FSETP.NAN.AND P3, PT, R15, R15, PT ;  /* 0x0000000f0f00720b */ /* 0x000fe40003f68000 */
[-C--:B------:R-:W-:Y:S01]  /*0370*/  FSETP.GEU.AND P6, PT, R4, R17.reuse, PT ;  /* 0x000000110400720b */ /* 0x080fe20003fce000 */
[----:B------:R-:W-:Y:S02]  /*0380*/  IMAD.WIDE R18, R19, 0x4, R2 ;  /* 0x0000000413127825 */ /* 0x000fe400078e0202 */
[----:B------:R-:W-:Y:S02]  /*0390*/  @!P4 SEL R15, R15, R14, P3 ;  /* 0x0000000e0f0fc207 */ /* 0x000fe40001800000 */
[----:B------:R-:W-:Y:S01]  /*03a0*/  FSETP.NAN.AND P3, PT, R17, R17, PT ;  /* 0x000000111100720b */ /* 0x000fe20003f68000 */
[----:B------:R-:W-:Y:S01]  /*03b0*/  IMAD.MOV.U32 R14, RZ, RZ, RZ ;  /* 0x000000ffff0e7224 */ /* 0x000fe200078e00ff */
[----:B------:R-:W-:-:S11]  /*03c0*/  P2R R20, PR, RZ, 0x40 ;  /* 0x00000040ff147803 */ /* 0x000fd60000000000 */
[----:B------:R-:W-:Y:S01]  /*03d0*/  @!P3 SEL R17, R17, R4, !P6 ;  /* 0x000000041111b207 */ /* 0x000fe20007000000 */
[----:B------:R-:W-:-:S05]  /*03e0*/  VIADD R4, R8, 0x1 ;  /* 0x0000000108047836 */ /* 0x000fca0000000000 */
[----:B------:R-:W-:-:S13]  /*03f0*/  ISETP.LT.U32.AND P0, PT, R4, 0x10, P0 ;  /* 0x000000100400780c */ /* 0x000fda0000701070 */
[----:B------:R-:W2:Y:S01]  /*0400*/  @P0 LDG.E.EL R14, desc[UR4][R18.64] ;  /* 0x00000004120e0981 */ /* 0x000ea2000c2e1900 */
[C---:B------:R-:W-:Y:S02]  /*0410*/  VIADD R11, R7.reuse, 0x20 ;  /* 0x00000020070b7836 */ /* 0x040fe40000000000 */
[----:B------:R-:W-:Y:S02]  /*0420*/  VIADD R13, R7, 0x21 ;  /* 0x00000021070d7836 */ /* 0x000fe40000000000 */
[----:B------:R-:W-:-:S04]  /*0430*/  IMAD.WIDE R10, R11, 0x4, R2 ;  /* 0x000000040b0a7825 */ /* 0x000fc800078e0202 */
[----:B------:R-:W-:-:S05]  /*0440*/  IMAD.WIDE R12, R13, 0x4, R2 ;  /* 0x000000040d0c7825 */ /* 0x000fca00078e0202 */
[----:B------:R-:W3:Y:S01]  /*0450*/  @P5 LDG.E.EL R21, desc[UR4][R12.64] ;  /* 0x000000040c155981 */ /* 0x000ee2000c2e1900 */
[----:B--2---:R-:W-:-:S04]  /*0460*/  SEL R14, R14, 0xff800000, P0 ;  /* 0xff8000000e0e7807 */ /* 0x004fc80000000000 */
[-C--:B------:R-:W-:Y:S02]  /*0470*/  FSETP.NAN.AND P6, PT, R14, R14.reuse, PT ;  /* 0x0000000e0e00720b */ /* 0x080fe40003fc8000 */
[----:B------:R-:W-:-:S11]  /*0480*/  FSETP.GEU.AND P3, PT, R15, R14, PT ;  /* 0x0000000e0f00720b */ /* 0x000fd60003f6e000 */
[----:B------:R-:W-:Y:S01]  /*0490*/  @!P6 SEL R14, R14, R15, !P3 ;  /* 0x0000000f0e0ee207 */ /* 0x000fe20005800000 */
[----:B------:R-:W-:-:S06]  /*04a0*/  IMAD.MOV.U32 R15, RZ, RZ, RZ ;  /* 0x000000ffff0f7224 */ /* 0x000fcc00078e00ff */
[----:B------:R-:W2:Y:S01]  /*04b0*/  @P5 LDG.E.EL R15, desc[UR4][R10.64] ;  /* 0x000000040a0f5981 */ /* 0x000ea2000c2e1900 */
[----:B------:R-:W-:-:S04]  /*04c0*/  VIADD R19, R5, 0x20 ;  /* 0x0000002005137836 */ /* 0x000fc80000000000 */
[----:B------:R-:W-:Y:S01]  /*04d0*/  IMAD.WIDE R18, R19, 0x4, R2 ;  /* 0x0000000413127825 */ /* 0x000fe200078e0202 */
[----:B--2---:R-:W-:Y:S02]  /*04e0*/  SEL R22, R15, 0xff800000, P5 ;  /* 0xff8000000f167807 */ /* 0x004fe40002800000 */
[----:B---3--:R-:W-:Y:S02]  /*04f0*/  SEL R15, R21, 0xff800000, P5 ;  /* 0xff800000150f7807 */ /* 0x008fe40002800000 */
[-C--:B------:R-:W-:Y:S02]  /*0500*/  FSETP.NAN.AND P5, PT, R22, R22.reuse, PT ;  /* 0x000000161600720b */ /* 0x080fe40003fa8000 */
[----:B------:R-:W-:-:S11]  /*0510*/  FSETP.GEU.AND P6, PT, R17, R22, PT ;  /* 0x000000161100720b */ /* 0x000fd60003fce000 */
[----:B------:R-:W-:Y:S01]  /*0520*/  @!P5 SEL R22, R22, R17, !P6 ;  /* 0x000000111616d207 */ /* 0x000fe20007000000 */
[----:B------:R-:W-:-:S06]  /*0530*/  IMAD.MOV.U32 R17, RZ, RZ, RZ ;  /* 0x000000ffff117224 */ /* 0x000fcc00078e00ff */
[----:B------:R-:W2:Y:S01]  /*0540*/  @P2 LDG.E.EL R17, desc[UR4][R18.64] ;  /* 0x0000000412112981 */ /* 0x000ea2000c2e1900 */
[----:B------:R-:W-:-:S04]  /*0550*/  VIADD R13, R5, 0x21 ;  /* 0x00000021050d7836 */ /* 0x000fc80000000000 */
[----:B------:R-:W-:Y:S01]  /*0560*/  IMAD.WIDE R12, R13, 0x4, R2 ;  /* 0x000000040d0c7825 */ /* 0x000fe200078e0202 */
[----:B--2---:R-:W-:-:S03]  /*0570*/  SEL R23, R17, 0xff800000, P2 ;  /* 0xff80000011177807 */ /* 0x004fc60001000000 */
[----:B------:R-:W-:-:S06]  /*0580*/  IMAD.MOV.U32 R17, RZ, RZ, RZ ;  /* 0x000000ffff117224 */ /* 0x000fcc00078e00ff */
[----:B------:R1:W2:Y:S01]  /*0590*/  @P2 LDG.E.EL R17, desc[UR4][R12.64] ;  /* 0x000000040c112981 */ /* 0x0002a2000c2e1900 */
[-C--:B------:R-:W-:Y:S02]  /*05a0*/  FSETP.NAN.AND P5, PT, R23, R23.reuse, PT ;  /* 0x000000171700720b */ /* 0x080fe40003fa8000 */
[----:B------:R-:W-:Y:S02]  /*05b0*/  P2R R21, PR, RZ, 0x40 ;  /* 0x00000040ff157803 */ /* 0x000fe40000000000 */
[----:B------:R-:W-:Y:S01]  /*05c0*/  FSETP.GEU.AND P6, PT, R14, R23, PT ;  /* 0x000000170e00720b */ /* 0x000fe20003fce000 */
[----:B------:R-:W-:-:S03]  /*05d0*/  VIADD R11, R7, 0x22 ;  /* 0x00000022070b7836 */ /* 0x000fc60000000000 */
[----:B------:R-:W-:-:S05]  /*05e0*/  P2R R19, PR, RZ, 0x40 ;  /* 0x00000040ff137803 */ /* 0x000fca0000000000 */
[----:B------:R-:W-:Y:S02]  /*05f0*/  @!P5 SEL R23, R23, R14, !P6 ;  /* 0x0000000e1717d207 */ /* 0x000fe40007000000 */
[----:B------:R-:W-:Y:S01]  /*0600*/  FSETP.GEU.AND P6, PT, R22, R15, PT ;  /* 0x0000000f1600720b */ /* 0x000fe20003fce000 */
[----:B-1----:R-:W-:Y:S02]  /*0610*/  VIADD R13, R5, 0x22 ;  /* 0x00000022050d7836 */ /* 0x002fe40000000000 */
[----:B------:R-:W-:-:S04]  /*0620*/  IMAD.WIDE R10, R11, 0x4, R2 ;  /* 0x000000040b0a7825 */ /* 0x000fc800078e0202 */
[----:B------:R-:W-:Y:S02]  /*0630*/  IMAD.MOV.U32 R14, RZ, RZ, RZ ;  /* 0x000000ffff0e7224 */ /* 0x000fe400078e00ff */
[----:B------:R-:W-:-:S05]  /*0640*/  IMAD.WIDE R12, R13, 0x4, R2 ;  /* 0x000000040d0c7825 */ /* 0x000fca00078e0202 */
[----:B------:R-:W3:Y:S01]  /*0650*/  @P0 LDG.E.EL R14, desc[UR4][R12.64] ;  /* 0x000000040c0e0981 */ /* 0x000ee2000c2e1900 */
[----:B--2---:R-:W-:Y:S02]  /*0660*/  SEL R17, R17, 0xff800000, P2 ;  /* 0xff80000011117807 */ /* 0x004fe40001000000 */
[----:B------:R-:W-:-:S13]  /*0670*/  FSETP.NAN.AND P2, PT, R15, R15, PT ;  /* 0x0000000f0f00720b */ /* 0x000fda0003f48000 */
[----:B------:R-:W-:Y:S01]  /*0680*/  @!P2 SEL R15, R15, R22, !P6 ;  /* 0x000000160f0fa207 */ /* 0x000fe20007000000 */
[----:B------:R-:W-:-:S06]  /*0690*/  IMAD.MOV.U32 R22, RZ, RZ, RZ ;  /* 0x000000ffff167224 */ /* 0x000fcc00078e00ff */
[----:B------:R1:W2:Y:S01]  /*06a0*/  @P1 LDG.E.EL R22, desc[UR4][R10.64] ;  /* 0x000000040a161981 */ /* 0x0002a2000c2e1900 */
[----:B---3--:R-:W-:Y:S02]  /*06b0*/  SEL R14, R14, 0xff800000, P0 ;  /* 0xff8000000e0e7807 */ /* 0x008fe40000000000 */
[----:B------:R-:W-:-:S04]  /*06c0*/  FSETP.GEU.AND P5, PT, R23, R17, PT ;  /* 0x000000111700720b */ /* 0x000fc80003fae000 */
[----:B------:R-:W-:Y:S01]  /*06d0*/  P2R R25, PR, RZ, 0x20 ;  /* 0x00000020ff197803 */ /* 0x000fe20000000000 */
[----:B-1----:R-:W-:-:S04]  /*06e0*/  VIADD R11, R7, 0x40 ;  /* 0x00000040070b7836 */ /* 0x002fc80000000000 */
[----:B------:R-:W-:-:S04]  /*06f0*/  IMAD.WIDE R10, R11, 0x4, R2 ;  /* 0x000000040b0a7825 */ /* 0x000fc800078e0202 */
[----:B------:R-:W-:-:S04]  /*0700*/  VIADD R13, R7, 0x41 ;  /* 0x00000041070d7836 */ /* 0x000fc80000000000 */
[----:B------:R-:W-:Y:S01]  /*0710*/  IMAD.WIDE R12, R13, 0x4, R2 ;  /* 0x000000040d0c7825 */ /* 0x000fe200078e0202 */
[----:B--2---:R-:W-:-:S04]  /*0720*/  SEL R22, R22, 0xff800000, P1 ;  /* 0xff80000016167807 */ /* 0x004fc80000800000 */
[-C--:B------:R-:W-:Y:S02]  /*0730*/  FSETP.NAN.AND P0, PT, R22, R22.reuse, PT ;  /* 0x000000161600720b */ /* 0x080fe40003f08000 */
[----:B------:R-:W-:Y:S02]  /*0740*/  FSETP.NAN.AND P1, PT, R17, R17, PT ;  /* 0x000000111100720b */ /* 0x000fe40003f28000 */
[----:B------:R-:W-:-:S09]  /*0750*/  FSETP.GEU.AND P2, PT, R15, R22, PT ;  /* 0x000000160f00720b */ /* 0x000fd20003f4e000 */
[----:B------:R-:W-:Y:S02]  /*0760*/  @!P0 SEL R22, R22, R15, !P2 ;  /* 0x0000000f16168207 */ /* 0x000fe40005000000 */
[----:B------:R-:W-:Y:S01]  /*0770*/  FSETP.NAN.AND P0, PT, R14, R14, PT ;  /* 0x0000000e0e00720b */ /* 0x000fe20003f08000 */
[----:B------:R-:W-:Y:S01]  /*0780*/  VIADD R15, R9, 0x1 ;  /* 0x00000001090f7836 */ /* 0x000fe20000000000 */
[----:B------:R-:W-:-:S04]  /*0790*/  @!P1 SEL R17, R17, R23, !P5 ;  /* 0x0000001711119207 */ /* 0x000fc80006800000 */
[----:B------:R-:W-:Y:S02]  /*07a0*/  FSETP.GEU.AND P1, PT, R17, R14, PT ;  /* 0x0000000e1100720b */ /* 0x000fe40003f2e000 */
[----:B------:R-:W-:-:S05]  /*07b0*/  ISETP.GE.U32.AND P5, PT, R15, 0x10, PT ;  /* 0x000000100f00780c */ /* 0x000fca0003fa6070 */
[----:B------:R-:W-:Y:S02]  /*07c0*/  @!P0 SEL R14, R14, R17, !P1 ;  /* 0x000000110e0e8207 */ /* 0x000fe40004800000 */
[----:B------:R-:W-:Y:S01]  /*07d0*/  ISETP.GT.AND P0, PT, R6, -0x1, !P5 ;  /* 0xffffffff0600780c */ /* 0x000fe20006f04270 */
[----:B------:R-:W-:Y:S02]  /*07e0*/  IMAD.MOV.U32 R9, RZ, RZ, RZ ;  /* 0x000000ffff097224 */ /* 0x000fe400078e00ff */
[----:B------:R-:W-:-:S10]  /*07f0*/  IMAD.MOV.U32 R17, RZ, RZ, RZ ;  /* 0x000000ffff117224 */ /* 0x000fd400078e00ff */
[----:B------:R1:W2:Y:S04]  /*0800*/  @P0 LDG.E.EL R9, desc[UR4][R10.64] ;  /* 0x000000040a090981 */ /* 0x0002a8000c2e1900 */
[----:B------:R3:W4:Y:S01]  /*0810*/  @P0 LDG.E.EL R17, desc[UR4][R12.64] ;  /* 0x000000040c110981 */ /* 0x000722000c2e1900 */
[----:B------:R-:W-:Y:S02]  /*0820*/  P2R R18, PR, RZ, 0x40 ;  /* 0x00000040ff127803 */ /* 0x000fe40000000000 */
[----:B------:R-:W-:Y:S02]  /*0830*/  P2R R23, PR, RZ, 0x4 ;  /* 0x00000004ff177803 */ /* 0x000fe40000000000 */
[----:B------:R-:W-:Y:S01]  /*0840*/  ISETP.GT.AND P5, PT, R8, -0x1, !P5 ;  /* 0xffffffff0800780c */ /* 0x000fe20006fa4270 */
[----:B-1----:R-:W-:-:S02]  /*0850*/  VIADD R11, R5, 0x41 ;  /* 0x00000041050b7836 */ /* 0x002fc40000000000 */
[----:B---3--:R-:W-:Y:S02]  /*0860*/  IMAD.MOV.U32 R12, RZ, RZ, RZ ;  /* 0x000000ffff0c7224 */ /* 0x008fe400078e00ff */
[----:B------:R-:W-:Y:S01]  /*0870*/  IMAD.WIDE R10, R11, 0x4, R2 ;  /* 0x000000040b0a7825 */ /* 0x000fe200078e0202 */
[----:B--2---:R-:W-:-:S04]  /*0880*/  SEL R9, R9, 0xff800000, P0 ;  /* 0xff80000009097807 */ /* 0x004fc80000000000 */
[-C--:B------:R-:W-:Y:S02]  /*0890*/  FSETP.NAN.AND P6, PT, R9, R9.reuse, PT ;  /* 0x000000090900720b */ /* 0x080fe40003fc8000 */
[----:B----4-:R-:W-:Y:S02]  /*08a0*/  SEL R17, R17, 0xff800000, P0 ;  /* 0xff80000011117807 */ /* 0x010fe40000000000 */
[----:B------:R-:W-:Y:S02]  /*08b0*/  FSETP.GEU.AND P0, PT, R22, R9, PT ;  /* 0x000000091600720b */ /* 0x000fe40003f0e000 */
[----:B------:R-:W-:-:S07]  /*08c0*/  FSETP.NAN.AND P2, PT, R17, R17, PT ;  /* 0x000000111100720b */ /* 0x000fce0003f48000 */
[----:B------:R-:W-:-:S04]  /*08d0*/  @!P6 SEL R9, R9, R22, !P0 ;  /* 0x000000160909e207 */ /* 0x000fc80004000000 */
[----:B------:R-:W-:-:S04]  /*08e0*/  FSETP.GEU.AND P6, PT, R9, R17, PT ;  /* 0x000000110900720b */ /* 0x000fc80003fce000 */
[----:B------:R-:W-:Y:S01]  /*08f0*/  @!P2 SEL R17, R17, R9, !P6 ;  /* 0x000000091111a207 */ /* 0x000fe20007000000 */
[----:B------:R-:W-:Y:S01]  /*0900*/  VIADD R9, R5, 0x40 ;  /* 0x0000004005097836 */ /* 0x000fe20000000000 */
[----:B------:R-:W-:Y:S02]  /*0910*/  P2R R22, PR, RZ, 0x1 ;  /* 0x00000001ff167803 */ /* 0x000fe40000000000 */
[----:B------:R-:W-:Y:S01]  /*0920*/  ISETP.NE.AND P0, PT, R20, RZ, PT ;  /* 0x000000ff1400720c */ /* 0x000fe20003f05270 */
[----:B------:R-:W-:-:S04]  /*0930*/  IMAD.WIDE R8, R9, 0x4, R2 ;  /* 0x0000000409087825 */ /* 0x000fc800078e0202 */
[----:B------:R-:W-:Y:S01]  /*0940*/  IMAD.MOV.U32 R20, RZ, RZ, RZ ;  /* 0x000000ffff147224 */ /* 0x000fe200078e00ff */
[----:B------:R1:W2:Y:S05]  /*0950*/  @P5 LDG.E.EL R12, desc[UR4][R8.64] ;  /* 0x00000004080c5981 */ /* 0x0002aa000c2e1900 */
[----:B------:R-:W3:Y:S01]  /*0960*/  @P5 LDG.E.EL R20, desc[UR4][R10.64] ;  /* 0x000000040a145981 */ /* 0x000ee2000c2e1900 */
[----:B------:R-:W-:Y:S01]  /*0970*/  LOP3.LUT R6, R15, R6, RZ, 0xfc, !PT ;  /* 0x000000060f067212 */ /* 0x000fe200078efcff */
[----:B-1----:R-:W-:Y:S02]  /*0980*/  VIADD R9, R7, 0x42 ;  /* 0x0000004207097836 */ /* 0x002fe40000000000 */
[----:B------:R-:W-:-:S02]  /*0990*/  IMAD.MOV.U32 R7, RZ, RZ, RZ ;  /* 0x000000ffff077224 */ /* 0x000fc400078e00ff */
[----:B------:R-:W-:Y:S01]  /*09a0*/  IMAD.WIDE R8, R9, 0x4, R2 ;  /* 0x0000000409087825 */ /* 0x000fe200078e0202 */
[----:B--2---:R-:W-:Y:S02]  /*09b0*/  SEL R13, R12, 0xff800000, P5 ;  /* 0xff8000000c0d7807 */ /* 0x004fe40002800000 */
[----:B---3--:R-:W-:Y:S02]  /*09c0*/  SEL R12, R20, 0xff800000, P5 ;  /* 0xff800000140c7807 */ /* 0x008fe40002800000 */
[-C--:B------:R-:W-:Y:S02]  /*09d0*/  FSETP.NAN.AND P5, PT, R13, R13.reuse, PT ;  /* 0x0000000d0d00720b */ /* 0x080fe40003fa8000 */
[----:B------:R-:W-:Y:S02]  /*09e0*/  SEL R20, RZ, 0x1, !P4 ;  /* 0x00000001ff147807 */ /* 0x000fe40006000000 */
[----:B------:R-:W-:Y:S02]  /*09f0*/  FSETP.GEU.AND P4, PT, R14, R13, PT ;  /* 0x0000000d0e00720b */ /* 0x000fe40003f8e000 */
[----:B------:R-:W-:-:S02]  /*0a00*/  SEL R20, R20, 0x2, P3 ;  /* 0x0000000214147807 */ /* 0x000fc40001800000 */
[----:B------:R-:W-:-:S05]  /*0a10*/  FSETP.NAN.AND P3, PT, R12, R12, PT ;  /* 0x0000000c0c00720b */ /* 0x000fca0003f68000 */
[----:B------:R-:W-:Y:S02]  /*0a20*/  @!P5 SEL R13, R13, R14, !P4 ;  /* 0x0000000e0d0dd207 */ /* 0x000fe40006000000 */
[----:B------:R-:W-:-:S04]  /*0a30*/  ISETP.NE.AND P5, PT, R16, RZ, PT ;  /* 0x000000ff1000720c */ /* 0x000fc80003fa5270 */
[----:B------:R-:W-:Y:S02]  /*0a40*/  SEL R14, RZ, 0x1, !P5 ;  /* 0x00000001ff0e7807 */ /* 0x000fe40006800000 */
[----:B------:R-:W-:-:S04]  /*0a50*/  FSETP.GEU.AND P5, PT, R13, R12, PT ;  /* 0x0000000c0d00720b */ /* 0x000fc80003fae000 */
[----:B------:R-:W-:Y:S02]  /*0a60*/  @!P3 SEL R12, R12, R13, !P5 ;  /* 0x0000000d0c0cb207 */ /* 0x000fe40006800000 */
[----:B------:R-:W-:-:S04]  /*0a70*/  ISETP.NE.AND P3, PT, R19, RZ, PT ;  /* 0x000000ff1300720c */ /* 0x000fc80003f65270 */
[----:B------:R-:W-:Y:S02]  /*0a80*/  SEL R20, R20, 0x3, P3 ;  /* 0x0000000314147807 */ /* 0x000fe40001800000 */
[----:B------:R-:W-:-:S13]  /*0a90*/  ISETP.GE.U32.AND P3, PT, R6, 0x10, PT ;  /* 0x000000100600780c */ /* 0x000fda0003f66070 */
[----:B------:R-:W2:Y:S01]  /*0aa0*/  @!P3 LDG.E.EL R7, desc[UR4][R8.64] ;  /* 0x000000040807b981 */ /* 0x000ea2000c2e1900 */
[----:B------:R-:W-:Y:S02]  /*0ab0*/  P2R R24, PR, RZ, 0x2 ;  /* 0x00000002ff187803 */ /* 0x000fe40000000000 */
[----:B------:R-:W-:Y:S02]  /*0ac0*/  ISETP.NE.AND P1, PT, R21, RZ, PT ;  /* 0x000000ff1500720c */ /* 0x000fe40003f25270 */
[----:B------:R-:W-:Y:S02]  /*0ad0*/  SEL R14, R14, 0x2, P0 ;  /* 0x000000020e0e7807 */ /* 0x000fe40000000000 */
[----:B------:R-:W-:Y:S02]  /*0ae0*/  LOP3.LUT R4, R15, R4, RZ, 0xfc, !PT ;  /* 0x000000040f047212 */ /* 0x000fe400078efcff */
[----:B------:R-:W-:Y:S01]  /*0af0*/  SEL R14, R14, 0x3, P1 ;  /* 0x000000030e0e7807 */ /* 0x000fe20000800000 */
[----:B------:R-:W-:Y:S01]  /*0b00*/  VIADD R5, R5, 0x42 ;  /* 0x0000004205057836 */ /* 0x000fe20000000000 */
[----:B--2---:R-:W-:-:S02]  /*0b10*/  SEL R6, R7, 0xff800000, !P3 ;  /* 0xff80000007067807 */ /* 0x004fc40005800000 */
[----:B------:R-:W-:-:S04]  /*0b20*/  ISETP.NE.AND P3, PT, R18, RZ, PT ;  /* 0x000000ff1200720c */ /* 0x000fc80003f65270 */
[----:B------:R-:W-:Y:S02]  /*0b30*/  SEL R14, R14, 0x4, P3 ;  /* 0x000000040e0e7807 */ /* 0x000fe40001800000 */
[----:B------:R-:W-:Y:S01]  /*0b40*/  ISETP.GE.U32.AND P3, PT, R4, 0x10, PT ;  /* 0x000000100400780c */ /* 0x000fe20003f66070 */
[----:B------:R-:W-:Y:S02]  /*0b50*/  IMAD.MOV.U32 R7, RZ, RZ, RZ ;  /* 0x000000ffff077224 */ /* 0x000fe400078e00ff */
[----:B------:R-:W-:Y:S01]  /*0b60*/  IMAD.WIDE R4, R5, 0x4, R2 ;  /* 0x0000000405047825 */ /* 0x000fe200078e0202 */
[----:B------:R-:W-:Y:S01]  /*0b70*/  ISETP.NE.AND P2, PT, R25, RZ, PT ;  /* 0x000000ff1900720c */ /* 0x000fe20003f45270 */
[----:B------:R-:W1:Y:S08]  /*0b80*/  LDC.64 R2, c[0x0][0x218] ;  /* 0x00008600ff027b82 */ /* 0x000e700000000a00 */
[----:B------:R2:W3:Y:S01]  /*0b90*/  @!P3 LDG.E.EL R7, desc[UR4][R4.64] ;  /* 0x000000040407b981 */ /* 0x0004e2000c2e1900 */
[----:B------:R-:W-:-:S02]  /*0ba0*/  SEL R20, R20, 0x4, P2 ;  /* 0x0000000414147807 */ /* 0x000fc40001000000 */
[----:B------:R-:W-:Y:S02]  /*0bb0*/  ISETP.NE.AND P2, PT, R23, RZ, PT ;  /* 0x000000ff1700720c */ /* 0x000fe40003f45270 */
[----:B------:R-:W-:Y:S02]  /*0bc0*/  ISETP.NE.AND P0, PT, R22, RZ, PT ;  /* 0x000000ff1600720c */ /* 0x000fe40003f05270 */
[----:B------:R-:W-:Y:S02]  /*0bd0*/  ISETP.NE.AND P1, PT, R24, RZ, PT ;  /* 0x000000ff1800720c */ /* 0x000fe40003f25270 */
[----:B------:R-:W-:Y:S02]  /*0be0*/  SEL R14, R14, 0x5, P2 ;  /* 0x000000050e0e7807 */ /* 0x000fe40001000000 */
[----:B------:R-:W-:Y:S02]  /*0bf0*/  SEL R20, R20, 0x5, P1 ;  /* 0x0000000514147807 */ /* 0x000fe40000800000 */
[----:B------:R-:W-:-:S02]  /*0c00*/  SEL R14, R14, 0x6, P0 ;  /* 0x000000060e0e7807 */ /* 0x000fc40000000000 */
[-C--:B------:R-:W-:Y:S02]  /*0c10*/  FSETP.NAN.AND P1, PT, R6, R6.reuse, PT ;  /* 0x000000060600720b */ /* 0x080fe40003f28000 */
[----:B------:R-:W-:Y:S02]  /*0c20*/  SEL R20, R20, 0x6, P4 ;  /* 0x0000000614147807 */ /* 0x000fe40002000000 */
[----:B------:R-:W-:Y:S02]  /*0c30*/  SEL R14, R14, 0x7, P6 ;  /* 0x000000070e0e7807 */ /* 0x000fe40003000000 */
[----:B------:R-:W-:Y:S02]  /*0c40*/  FSETP.GEU.AND P2, PT, R17, R6, PT ;  /* 0x000000061100720b */ /* 0x000fe40003f4e000 */
[----:B------:R-:W-:Y:S02]  /*0c50*/  SEL R20, R20, 0x7, P5 ;  /* 0x0000000714147807 */ /* 0x000fe40002800000 */
[----:B------:R-:W-:-:S02]  /*0c60*/  SEL R14, R14, 0x8, P2 ;  /* 0x000000080e0e7807 */ /* 0x000fc40001000000 */
[----:B--2---:R-:W-:Y:S02]  /*0c70*/  IADD3 R4, P4, R0, UR6, RZ ;  /* 0x0000000600047c10 */ /* 0x004fe4000ff9e0ff */
[----:B------:R-:W-:Y:S01]  /*0c80*/  LOP3.LUT R9, R14, 0xff, RZ, 0xc0, !PT ;  /* 0x000000ff0e097812 */ /* 0x000fe200078ec0ff */
[----:B-1----:R-:W-:Y:S01]  /*0c90*/  IMAD.WIDE R2, R0, 0x4, R2 ;  /* 0x0000000400027825 */ /* 0x002fe200078e0202 */
[----:B------:R-:W-:Y:S02]  /*0ca0*/  @!P1 SEL R6, R6, R17, !P2 ;  /* 0x0000001106069207 */ /* 0x000fe40005000000 */
[----:B------:R-:W-:Y:S02]  /*0cb0*/  LEA.HI.X.SX32 R5, R0, UR7, 0x1, P4 ;  /* 0x0000000700057c11 */ /* 0x000fe4000a0f0eff */
[----:B---3--:R-:W-:-:S04]  /*0cc0*/  SEL R7, R7, 0xff800000, !P3 ;  /* 0xff80000007077807 */ /* 0x008fc80005800000 */
[-C--:B------:R-:W-:Y:S02]  /*0cd0*/  FSETP.NAN.AND P0, PT, R7, R7.reuse, PT ;  /* 0x000000070700720b */ /* 0x080fe40003f08000 */
[----:B------:R-:W-:-:S04]  /*0ce0*/  FSETP.GEU.AND P3, PT, R12, R7, PT ;  /* 0x000000070c00720b */ /* 0x000fc80003f6e000 */
[----:B------:R-:W-:-:S05]  /*0cf0*/  SEL R20, R20, 0x8, P3 ;  /* 0x0000000814147807 */ /* 0x000fca0001800000 */
[----:B------:R-:W-:Y:S02]  /*0d00*/  IMAD R9, R20, 0x100, R9 ;  /* 0x0000010014097824 */ /* 0x000fe400078e0209 */
[----:B------:R-:W-:-:S05]  /*0d10*/  @!P0 SEL R7, R7, R12, !P3 ;  /* 0x0000000c07078207 */ /* 0x000fca0005800000 */
[----:B------:R-:W-:Y:S04]  /*0d20*/  STG.E.64 desc[UR4][R2.64], R6 ;  /* 0x0000000602007986 */ /* 0x000fe8000c101b04 */
[----:B------:R-:W-:Y:S01]  /*0d30*/  STG.E.U16 desc[UR4][R4.64], R9 ;  /* 0x0000000904007986 */ /* 0x000fe2000c101504 */
[----:B------:R-:W-:Y:S05]  /*0d40*/  EXIT ;  /* 0x000000000000794d */ /* 0x000fea0003800000 */
.L_x_0:
[----:B------:R-:W-:-:S00]  /*0d50*/  BRA `(.L_x_0) ;  /* 0xfffffffc00fc7947 */ /* 0x000fc0000383ffff */
[----:B------:R-:W-:-:S00]  /*0d60*/  NOP ;  /* 0x0000000000007918 */ /* 0x000fc00000000000 */
        /* <DEDUP_REMOVED lines=9> */
.L_x_1:


//--------------------- .nv.constant0.triton_poi_fused_max_pool2d_with_indices_13 --------------------------
	.section	.nv.constant0.triton_poi_fused_max_pool2d_with_indices_13,"a",@progbits
	.sectionflags	@""
	.align	4
.nv.constant0.triton_poi_fused_max_pool2d_with_indices_13:
	.zero		556
